//
// Generated by NVIDIA NVVM Compiler
//
// Compiler Build ID: CL-36424714
// Cuda compilation tools, release 13.0, V13.0.88
// Based on NVVM 20.0.0
//

.version 9.0
.target sm_100
.address_size 64

	// .globl	vectorSubtract2

.visible .entry vectorSubtract2(
	.param .u64 .ptr .align 1 vectorSubtract2_param_0,
	.param .u64 .ptr .align 1 vectorSubtract2_param_1,
	.param .u64 .ptr .align 1 vectorSubtract2_param_2,
	.param .u32 vectorSubtract2_param_3
)
{
	.reg .pred 	%p<2>;
	.reg .b32 	%r<3>;
	.reg .b32 	%f<4>;
	.reg .b64 	%rd<11>;

	ld.param.u64 	%rd1, [vectorSubtract2_param_0];
	ld.param.u64 	%rd2, [vectorSubtract2_param_1];
	ld.param.u64 	%rd3, [vectorSubtract2_param_2];
	ld.param.u32 	%r2, [vectorSubtract2_param_3];
	mov.u32 	%r1, %tid.x;
	setp.ge.s32 	%p1, %r1, %r2;
	@%p1 bra 	$L__BB0_2;
	cvta.to.global.u64 	%rd4, %rd2;
	cvta.to.global.u64 	%rd5, %rd3;
	cvta.to.global.u64 	%rd6, %rd1;
	mul.wide.u32 	%rd7, %r1, 4;
	add.s64 	%rd8, %rd4, %rd7;
	ld.global.f32 	%f1, [%rd8];
	add.s64 	%rd9, %rd5, %rd7;
	ld.global.f32 	%f2, [%rd9];
	sub.f32 	%f3, %f1, %f2;
	add.s64 	%rd10, %rd6, %rd7;
	st.global.f32 	[%rd10], %f3;
$L__BB0_2:
	ret;

}


// ===== COMPILED SASS (sm_100) =====

	.target	sm_100

	.elftype	@"ET_EXEC"


//--------------------- .note.nv.tkinfo           --------------------------
	.section	.note.nv.tkinfo,"",@"SHT_NOTE"
	.sectionflags	@"SHF_NOTE_NV_TKINFO"
	.tkinfo
        /*0018*/ 	.word	0x00000002
        /*0030*/ 	.string	""
        /*0030*/ 	.string	"ptxas"
        /*0030*/ 	.string	"Cuda compilation tools, release 13.0, V13.0.88"
        /*0030*/ 	.string	"Build cuda_13.0.r13.0/compiler.36424714_0"
        /*0030*/ 	.string	"-arch sm_100 -m 64 "



//--------------------- .note.nv.cuinfo           --------------------------
	.section	.note.nv.cuinfo,"",@"SHT_NOTE"
	.sectionflags	@"SHF_NOTE_NV_CUINFO"
        /*0018*/ 	.short	0x0002
        /*001a*/ 	.short	0x0064
        /*001c*/ 	.short	0x0082
	.zero		2


//--------------------- .nv.info                  --------------------------
	.section	.nv.info,"",@"SHT_CUDA_INFO"
	.align	4


	//----- nvinfo : EIATTR_REGCOUNT
	.align		4
        /*0000*/ 	.byte	0x04, 0x2f
        /*0002*/ 	.short	(.L_1 - .L_0)
	.align		4
.L_0:
        /*0004*/ 	.word	index@(vectorSubtract2)
        /*0008*/ 	.word	0x0000000c


	//----- nvinfo : EIATTR_FRAME_SIZE
	.align		4
.L_1:
        /*000c*/ 	.byte	0x04, 0x11
        /*000e*/ 	.short	(.L_3 - .L_2)
	.align		4
.L_2:
        /*0010*/ 	.word	index@(vectorSubtract2)
        /*0014*/ 	.word	0x00000000


	//----- nvinfo : EIATTR_MIN_STACK_SIZE
	.align		4
.L_3:
        /*0018*/ 	.byte	0x04, 0x12
        /*001a*/ 	.short	(.L_5 - .L_4)
	.align		4
.L_4:
        /*001c*/ 	.word	index@(vectorSubtract2)
        /*0020*/ 	.word	0x00000000
.L_5:


//--------------------- .nv.compat                --------------------------
	.section	.nv.compat,"",@"SHT_CUDA_COMPAT_INFO"
	.align	4
        /*0000*/ 	.byte	0x02, 0x09, 0x00, 0x00, 0x02, 0x02, 0x01, 0x00, 0x02, 0x05, 0x05, 0x00, 0x03, 0x07, 0x01, 0x01
        /*0010*/ 	.byte	0x02, 0x03, 0x00, 0x00, 0x02, 0x06, 0x01, 0x00, 0x04, 0x0b, 0x08, 0x00, 0x09, 0x00, 0x00, 0x00
        /*0020*/ 	.byte	0x00, 0x00, 0x00, 0x00


//--------------------- .nv.info.vectorSubtract2  --------------------------
	.section	.nv.info.vectorSubtract2,"",@"SHT_CUDA_INFO"
	.sectionflags	@""
	.align	4


	//----- nvinfo : EIATTR_CUDA_API_VERSION
	.align		4
        /*0000*/ 	.byte	0x04, 0x37
        /*0002*/ 	.short	(.L_7 - .L_6)
.L_6:
        /*0004*/ 	.word	0x00000082


	//----- nvinfo : EIATTR_KPARAM_INFO
	.align		4
.L_7:
        /*0008*/ 	.byte	0x04, 0x17
        /*000a*/ 	.short	(.L_9 - .L_8)
.L_8:
        /*000c*/ 	.word	0x00000000
        /*0010*/ 	.short	0x0003
        /*0012*/ 	.short	0x0018
        /*0014*/ 	.byte	0x00, 0xf0, 0x11, 0x00


	//----- nvinfo : EIATTR_KPARAM_INFO
	.align		4
.L_9:
        /*0018*/ 	.byte	0x04, 0x17
        /*001a*/ 	.short	(.L_11 - .L_10)
.L_10:
        /*001c*/ 	.word	0x00000000
        /*0020*/ 	.short	0x0002
        /*0022*/ 	.short	0x0010
        /*0024*/ 	.byte	0x00, 0xf5, 0x21, 0x00


	//----- nvinfo : EIATTR_KPARAM_INFO
	.align		4
.L_11:
        /*0028*/ 	.byte	0x04, 0x17
        /*002a*/ 	.short	(.L_13 - .L_12)
.L_12:
        /*002c*/ 	.word	0x00000000
        /*0030*/ 	.short	0x0001
        /*0032*/ 	.short	0x0008
        /*0034*/ 	.byte	0x00, 0xf5, 0x21, 0x00


	//----- nvinfo : EIATTR_KPARAM_INFO
	.align		4
.L_13:
        /*0038*/ 	.byte	0x04, 0x17
        /*003a*/ 	.short	(.L_15 - .L_14)
.L_14:
        /*003c*/ 	.word	0x00000000
        /*0040*/ 	.short	0x0000
        /*0042*/ 	.short	0x0000
        /*0044*/ 	.byte	0x00, 0xf5, 0x21, 0x00


	//----- nvinfo : EIATTR_SPARSE_MMA_MASK
	.align		4
.L_15:
        /*0048*/ 	.byte	0x03, 0x50
        /*004a*/ 	.short	0x0000


	//----- nvinfo : EIATTR_MAXREG_COUNT
	.align		4
        /*004c*/ 	.byte	0x03, 0x1b
        /*004e*/ 	.short	0x00ff


	//----- nvinfo : EIATTR_MERCURY_ISA_VERSION
	.align		4
        /*0050*/ 	.byte	0x03, 0x5f
        /*0052*/ 	.short	0x0101


	//----- nvinfo : EIATTR_VRC_CTA_INIT_COUNT
	.align		4
        /*0054*/ 	.byte	0x02, 0x4a
	.zero		1
	.zero		1


	//----- nvinfo : EIATTR_EXIT_INSTR_OFFSETS
	.align		4
        /*0058*/ 	.byte	0x04, 0x1c
        /*005a*/ 	.short	(.L_17 - .L_16)


	//   ....[0]....
.L_16:
        /*005c*/ 	.word	0x00000040


	//   ....[1]....
        /*0060*/ 	.word	0x00000100


	//----- nvinfo : EIATTR_CBANK_PARAM_SIZE
	.align		4
.L_17:
        /*0064*/ 	.byte	0x03, 0x19
        /*0066*/ 	.short	0x001c


	//----- nvinfo : EIATTR_PARAM_CBANK
	.align		4
        /*0068*/ 	.byte	0x04, 0x0a
        /*006a*/ 	.short	(.L_19 - .L_18)
	.align		4
.L_18:
        /*006c*/ 	.word	index@(.nv.constant0.vectorSubtract2)
        /*0070*/ 	.short	0x0380
        /*0072*/ 	.short	0x001c


	//----- nvinfo : EIATTR_SW_WAR
	.align		4
.L_19:
        /*0074*/ 	.byte	0x04, 0x36
        /*0076*/ 	.short	(.L_21 - .L_20)
.L_20:
        /*0078*/ 	.word	0x00000008
.L_21:


//--------------------- .nv.callgraph             --------------------------
	.section	.nv.callgraph,"",@"SHT_CUDA_CALLGRAPH"
	.align	4
	.sectionentsize	8
	.align		4
        /*0000*/ 	.word	0x00000000
	.align		4
        /*0004*/ 	.word	0xffffffff
	.align		4
        /*0008*/ 	.word	0x00000000
	.align		4
        /*000c*/ 	.word	0xfffffffe
	.align		4
        /*0010*/ 	.word	0x00000000
	.align		4
        /*0014*/ 	.word	0xfffffffd
	.align		4
        /*0018*/ 	.word	0x00000000
	.align		4
        /*001c*/ 	.word	0xfffffffc


//--------------------- .text.vectorSubtract2     --------------------------
	.section	.text.vectorSubtract2,"ax",@progbits
	.align	128
        .global         vectorSubtract2
        .type           vectorSubtract2,@function
        .size           vectorSubtract2,(.L_x_1 - vectorSubtract2)
        .other          vectorSubtract2,@"STO_CUDA_ENTRY STV_DEFAULT"
vectorSubtract2:
.text.vectorSubtract2:
[----:B------:R-:W-:Y:S01]  /*0000*/  LDC R1, c[0x0][0x37c] ;  /* 0x0000df00ff017b82 */ /* 0x000fe20000000800 */
[----:B------:R-:W0:Y:S01]  /*0010*/  S2R R9, SR_TID.X ;  /* 0x0000000000097919 */ /* 0x000e220000002100 */
[----:B------:R-:W0:Y:S02]  /*0020*/  LDCU UR4, c[0x0][0x398] ;  /* 0x00007300ff0477ac */ /* 0x000e240008000800 */
[----:B0-----:R-:W-:-:S13]  /*0030*/  ISETP.GE.AND P0, PT, R9, UR4, PT ;  /* 0x0000000409007c0c */ /* 0x001fda000bf06270 */
[----:B------:R-:W-:Y:S05]  /*0040*/  @P0 EXIT ;  /* 0x000000000000094d */ /* 0x000fea0003800000 */
[----:B------:R-:W0:Y:S01]  /*0050*/  LDC.64 R2, c[0x0][0x388] ;  /* 0x0000e200ff027b82 */ /* 0x000e220000000a00 */
[----:B------:R-:W1:Y:S07]  /*0060*/  LDCU.64 UR4, c[0x0][0x358] ;  /* 0x00006b00ff0477ac */ /* 0x000e6e0008000a00 */
[----:B------:R-:W2:Y:S08]  /*0070*/  LDC.64 R4, c[0x0][0x390] ;  /* 0x0000e400ff047b82 */ /* 0x000eb00000000a00 */
[----:B------:R-:W3:Y:S01]  /*0080*/  LDC.64 R6, c[0x0][0x380] ;  /* 0x0000e000ff067b82 */ /* 0x000ee20000000a00 */
[----:B0-----:R-:W-:-:S06]  /*0090*/  IMAD.WIDE.U32 R2, R9, 0x4, R2 ;  /* 0x0000000409027825 */ /* 0x001fcc00078e0002 */
[----:B-1----:R-:W4:Y:S01]  /*00a0*/  LDG.E R2, desc[UR4][R2.64] ;  /* 0x0000000402027981 */ /* 0x002f22000c1e1900 */
[----:B--2---:R-:W-:-:S06]  /*00b0*/  IMAD.WIDE.U32 R4, R9, 0x4, R4 ;  /* 0x0000000409047825 */ /* 0x004fcc00078e0004 */
[----:B------:R-:W4:Y:S01]  /*00c0*/  LDG.E R5, desc[UR4][R4.64] ;  /* 0x0000000404057981 */ /* 0x000f22000c1e1900 */
[----:B---3--:R-:W-:-:S04]  /*00d0*/  IMAD.WIDE.U32 R6, R9, 0x4, R6 ;  /* 0x0000000409067825 */ /* 0x008fc800078e0006 */
[----:B----4-:R-:W-:-:S05]  /*00e0*/  FADD R9, R2, -R5 ;  /* 0x8000000502097221 */ /* 0x010fca0000000000 */
[----:B------:R-:W-:Y:S01]  /*00f0*/  STG.E desc[UR4][R6.64], R9 ;  /* 0x0000000906007986 */ /* 0x000fe2000c101904 */
[----:B------:R-:W-:Y:S05]  /*0100*/  EXIT ;  /* 0x000000000000794d */ /* 0x000fea0003800000 */
.L_x_0:
[----:B------:R-:W-:-:S00]  /*0110*/  BRA `(.L_x_0) ;  /* 0xfffffffc00fc7947 */ /* 0x000fc0000383ffff */
[----:B------:R-:W-:-:S00]  /*0120*/  NOP ;  /* 0x0000000000007918 */ /* 0x000fc00000000000 */
        /* <DEDUP_REMOVED lines=13> */
.L_x_1:


//--------------------- .nv.shared.reserved.0     --------------------------
	.section	.nv.shared.reserved.0,"aw",@nobits
	.weak		__nv_reservedSMEM_offset_0_alias
	.size		__nv_reservedSMEM_offset_0_alias, 0, 64
	.other		__nv_reservedSMEM_offset_0_alias,@"STO_CUDA_RESERVED_SHARED STV_DEFAULT"
__nv_reservedSMEM_offset_0_alias:
	.zero		0
	.zero		64


//--------------------- .nv.constant0.vectorSubtract2 --------------------------
	.section	.nv.constant0.vectorSubtract2,"a",@progbits
	.sectionflags	@""
	.align	4
.nv.constant0.vectorSubtract2:
	.zero		924


//--------------------- SYMBOLS --------------------------

	.type		.nv.reservedSmem.offset0,@object
	.size		.nv.reservedSmem.offset0,0x4
